//
// Generated by NVIDIA NVVM Compiler
//
// Compiler Build ID: CL-36424714
// Cuda compilation tools, release 13.0, V13.0.88
// Based on NVVM 20.0.0
//

.version 9.0
.target sm_100
.address_size 64

	// .globl	toeplitz_load_3D

.visible .entry toeplitz_load_3D(
	.param .u64 .ptr .align 1 toeplitz_load_3D_param_0,
	.param .u64 .ptr .align 1 toeplitz_load_3D_param_1,
	.param .u64 .ptr .align 1 toeplitz_load_3D_param_2,
	.param .u64 .ptr .align 1 toeplitz_load_3D_param_3,
	.param .u64 .ptr .align 1 toeplitz_load_3D_param_4,
	.param .u32 toeplitz_load_3D_param_5,
	.param .u32 toeplitz_load_3D_param_6,
	.param .u32 toeplitz_load_3D_param_7,
	.param .u32 toeplitz_load_3D_param_8,
	.param .u32 toeplitz_load_3D_param_9,
	.param .u32 toeplitz_load_3D_param_10,
	.param .u32 toeplitz_load_3D_param_11,
	.param .u32 toeplitz_load_3D_param_12,
	.param .u32 toeplitz_load_3D_param_13,
	.param .u32 toeplitz_load_3D_param_14,
	.param .u8 toeplitz_load_3D_param_15
)
{
	.reg .pred 	%p<20>;
	.reg .b16 	%rs<3>;
	.reg .b32 	%r<31>;
	.reg .b32 	%f<93>;
	.reg .b64 	%rd<51>;

	ld.param.u64 	%rd13, [toeplitz_load_3D_param_0];
	ld.param.u64 	%rd14, [toeplitz_load_3D_param_2];
	ld.param.u64 	%rd11, [toeplitz_load_3D_param_3];
	ld.param.u64 	%rd12, [toeplitz_load_3D_param_4];
	ld.param.u32 	%r6, [toeplitz_load_3D_param_5];
	ld.param.u32 	%r8, [toeplitz_load_3D_param_7];
	ld.param.u32 	%r10, [toeplitz_load_3D_param_9];
	ld.param.u32 	%r11, [toeplitz_load_3D_param_10];
	ld.param.u32 	%r12, [toeplitz_load_3D_param_11];
	ld.param.u32 	%r13, [toeplitz_load_3D_param_12];
	ld.param.u32 	%r14, [toeplitz_load_3D_param_13];
	ld.param.u32 	%r15, [toeplitz_load_3D_param_14];
	cvta.to.global.u64 	%rd1, %rd13;
	cvta.to.global.u64 	%rd2, %rd14;
	mov.u32 	%r16, %ctaid.x;
	mov.u32 	%r17, %ntid.x;
	mov.u32 	%r18, %tid.x;
	mad.lo.s32 	%r19, %r16, %r17, %r18;
	cvt.u64.u32 	%rd3, %r19;
	mul.lo.s32 	%r1, %r14, %r13;
	mul.lo.s32 	%r2, %r1, %r15;
	cvt.s64.s32 	%rd15, %r2;
	setp.ge.s64 	%p1, %rd3, %rd15;
	@%p1 bra 	$L__BB0_32;
	cvt.u32.u64 	%r20, %rd3;
	cvta.to.global.u64 	%rd16, %rd11;
	cvta.to.global.u64 	%rd17, %rd12;
	div.s32 	%r21, %r20, %r13;
	mul.lo.s32 	%r22, %r21, %r13;
	sub.s32 	%r3, %r20, %r22;
	rem.s32 	%r4, %r21, %r14;
	div.s32 	%r5, %r20, %r1;
	shl.b32 	%r23, %r13, 1;
	cvt.s64.s32 	%rd4, %r23;
	shl.b32 	%r24, %r14, 1;
	cvt.s64.s32 	%rd5, %r24;
	setp.lt.s32 	%p2, %r12, 0;
	shl.b64 	%rd18, %rd3, 3;
	add.s64 	%rd6, %rd17, %rd18;
	add.s64 	%rd7, %rd16, %rd18;
	@%p2 bra 	$L__BB0_20;
	cvt.s64.s32 	%rd19, %r14;
	cvt.s64.s32 	%rd20, %r13;
	mul.lo.s32 	%r25, %r2, %r12;
	cvt.s64.s32 	%rd21, %r25;
	add.s64 	%rd8, %rd21, %rd3;
	cvt.s64.s32 	%rd22, %r4;
	add.s64 	%rd23, %rd19, %rd22;
	cvt.s64.s32 	%rd24, %r15;
	cvt.s64.s32 	%rd25, %r5;
	add.s64 	%rd26, %rd24, %rd25;
	add.s64 	%rd27, %rd26, -1;
	mad.lo.s64 	%rd28, %rd27, %rd5, %rd23;
	add.s64 	%rd29, %rd28, -1;
	cvt.s64.s32 	%rd30, %r3;
	add.s64 	%rd31, %rd20, %rd30;
	mad.lo.s64 	%rd32, %rd29, %rd4, %rd31;
	shl.b64 	%rd33, %rd32, 3;
	add.s64 	%rd34, %rd2, %rd33;
	ld.global.f32 	%f82, [%rd34+-8];
	ld.global.f32 	%f81, [%rd34+-4];
	setp.eq.s64 	%p3, %rd11, 0;
	@%p3 bra 	$L__BB0_7;
	ld.global.f32 	%f3, [%rd7];
	ld.global.f32 	%f4, [%rd7+4];
	setp.eq.s32 	%p4, %r8, 2;
	@%p4 bra 	$L__BB0_6;
	setp.ne.s32 	%p5, %r8, 1;
	@%p5 bra 	$L__BB0_7;
	mul.f32 	%f52, %f82, %f3;
	mul.f32 	%f53, %f81, %f4;
	sub.f32 	%f5, %f52, %f53;
	mul.f32 	%f54, %f82, %f4;
	fma.rn.f32 	%f81, %f81, %f3, %f54;
	mov.f32 	%f82, %f5;
	bra.uni 	$L__BB0_7;
$L__BB0_6:
	mul.f32 	%f49, %f81, %f4;
	fma.rn.f32 	%f7, %f82, %f3, %f49;
	mul.f32 	%f50, %f81, %f3;
	mul.f32 	%f51, %f82, %f4;
	sub.f32 	%f81, %f50, %f51;
	mov.f32 	%f82, %f7;
$L__BB0_7:
	setp.eq.s64 	%p6, %rd12, 0;
	@%p6 bra 	$L__BB0_12;
	ld.global.f32 	%f11, [%rd6];
	ld.global.f32 	%f12, [%rd6+4];
	setp.eq.s32 	%p7, %r10, 2;
	@%p7 bra 	$L__BB0_11;
	setp.ne.s32 	%p8, %r10, 1;
	@%p8 bra 	$L__BB0_12;
	mul.f32 	%f58, %f82, %f11;
	mul.f32 	%f59, %f81, %f12;
	sub.f32 	%f13, %f58, %f59;
	mul.f32 	%f60, %f82, %f12;
	fma.rn.f32 	%f81, %f81, %f11, %f60;
	mov.f32 	%f82, %f13;
	bra.uni 	$L__BB0_12;
$L__BB0_11:
	mul.f32 	%f55, %f81, %f12;
	fma.rn.f32 	%f15, %f82, %f11, %f55;
	mul.f32 	%f56, %f81, %f11;
	mul.f32 	%f57, %f82, %f12;
	sub.f32 	%f81, %f56, %f57;
	mov.f32 	%f82, %f15;
$L__BB0_12:
	setp.eq.s32 	%p9, %r6, 0;
	@%p9 bra 	$L__BB0_17;
	shl.b64 	%rd35, %rd8, 3;
	add.s64 	%rd36, %rd1, %rd35;
	ld.global.f32 	%f19, [%rd36];
	ld.global.f32 	%f20, [%rd36+4];
	setp.eq.s32 	%p10, %r6, 2;
	@%p10 bra 	$L__BB0_16;
	setp.ne.s32 	%p11, %r6, 1;
	@%p11 bra 	$L__BB0_17;
	mul.f32 	%f64, %f82, %f19;
	mul.f32 	%f65, %f81, %f20;
	sub.f32 	%f21, %f64, %f65;
	mul.f32 	%f66, %f82, %f20;
	fma.rn.f32 	%f81, %f81, %f19, %f66;
	mov.f32 	%f82, %f21;
	bra.uni 	$L__BB0_17;
$L__BB0_16:
	mul.f32 	%f61, %f81, %f20;
	fma.rn.f32 	%f23, %f82, %f19, %f61;
	mul.f32 	%f62, %f81, %f19;
	mul.f32 	%f63, %f82, %f20;
	sub.f32 	%f81, %f62, %f63;
	mov.f32 	%f82, %f23;
$L__BB0_17:
	ld.param.s8 	%rs2, [toeplitz_load_3D_param_15];
	ld.param.u64 	%rd50, [toeplitz_load_3D_param_1];
	setp.eq.s16 	%p12, %rs2, 0;
	cvta.to.global.u64 	%rd37, %rd50;
	shl.b64 	%rd38, %rd8, 3;
	add.s64 	%rd9, %rd37, %rd38;
	@%p12 bra 	$L__BB0_19;
	ld.global.f32 	%f67, [%rd9];
	ld.global.f32 	%f68, [%rd9+4];
	add.f32 	%f82, %f82, %f67;
	add.f32 	%f81, %f81, %f68;
$L__BB0_19:
	st.global.f32 	[%rd9], %f82;
	st.global.f32 	[%rd9+4], %f81;
$L__BB0_20:
	setp.lt.s32 	%p13, %r11, 0;
	@%p13 bra 	$L__BB0_32;
	mul.lo.s32 	%r26, %r2, %r11;
	cvt.s64.s32 	%rd39, %r26;
	add.s64 	%rd40, %rd39, %rd3;
	shl.b64 	%rd41, %rd40, 3;
	add.s64 	%rd42, %rd1, %rd41;
	ld.global.f32 	%f90, [%rd42];
	ld.global.f32 	%f89, [%rd42+4];
	setp.eq.s64 	%p14, %rd11, 0;
	@%p14 bra 	$L__BB0_26;
	ld.param.u32 	%r27, [toeplitz_load_3D_param_6];
	ld.global.f32 	%f33, [%rd7];
	ld.global.f32 	%f34, [%rd7+4];
	setp.eq.s32 	%p15, %r27, 2;
	@%p15 bra 	$L__BB0_25;
	ld.param.u32 	%r28, [toeplitz_load_3D_param_6];
	setp.ne.s32 	%p16, %r28, 1;
	@%p16 bra 	$L__BB0_26;
	mul.f32 	%f72, %f90, %f33;
	mul.f32 	%f73, %f89, %f34;
	sub.f32 	%f35, %f72, %f73;
	mul.f32 	%f74, %f90, %f34;
	fma.rn.f32 	%f89, %f89, %f33, %f74;
	mov.f32 	%f90, %f35;
	bra.uni 	$L__BB0_26;
$L__BB0_25:
	mul.f32 	%f69, %f89, %f34;
	fma.rn.f32 	%f37, %f90, %f33, %f69;
	mul.f32 	%f70, %f89, %f33;
	mul.f32 	%f71, %f90, %f34;
	sub.f32 	%f89, %f70, %f71;
	mov.f32 	%f90, %f37;
$L__BB0_26:
	setp.eq.s64 	%p17, %rd12, 0;
	@%p17 bra 	$L__BB0_31;
	ld.param.u32 	%r29, [toeplitz_load_3D_param_8];
	ld.global.f32 	%f41, [%rd6];
	ld.global.f32 	%f42, [%rd6+4];
	setp.eq.s32 	%p18, %r29, 2;
	@%p18 bra 	$L__BB0_30;
	ld.param.u32 	%r30, [toeplitz_load_3D_param_8];
	setp.ne.s32 	%p19, %r30, 1;
	@%p19 bra 	$L__BB0_31;
	mul.f32 	%f78, %f90, %f41;
	mul.f32 	%f79, %f89, %f42;
	sub.f32 	%f43, %f78, %f79;
	mul.f32 	%f80, %f90, %f42;
	fma.rn.f32 	%f89, %f89, %f41, %f80;
	mov.f32 	%f90, %f43;
	bra.uni 	$L__BB0_31;
$L__BB0_30:
	mul.f32 	%f75, %f89, %f42;
	fma.rn.f32 	%f45, %f90, %f41, %f75;
	mul.f32 	%f76, %f89, %f41;
	mul.f32 	%f77, %f90, %f42;
	sub.f32 	%f89, %f76, %f77;
	mov.f32 	%f90, %f45;
$L__BB0_31:
	cvt.s64.s32 	%rd43, %r5;
	cvt.s64.s32 	%rd44, %r4;
	mad.lo.s64 	%rd45, %rd43, %rd5, %rd44;
	cvt.s64.s32 	%rd46, %r3;
	mad.lo.s64 	%rd47, %rd45, %rd4, %rd46;
	shl.b64 	%rd48, %rd47, 3;
	add.s64 	%rd49, %rd2, %rd48;
	st.global.f32 	[%rd49], %f90;
	st.global.f32 	[%rd49+4], %f89;
$L__BB0_32:
	ret;

}


// ===== COMPILED SASS (sm_100) =====

	.target	sm_100

	.elftype	@"ET_EXEC"


//--------------------- .note.nv.tkinfo           --------------------------
	.section	.note.nv.tkinfo,"",@"SHT_NOTE"
	.sectionflags	@"SHF_NOTE_NV_TKINFO"
	.tkinfo
        /*0018*/ 	.word	0x00000002
        /*0030*/ 	.string	""
        /*0030*/ 	.string	"ptxas"
        /*0030*/ 	.string	"Cuda compilation tools, release 13.0, V13.0.88"
        /*0030*/ 	.string	"Build cuda_13.0.r13.0/compiler.36424714_0"
        /*0030*/ 	.string	"-arch sm_100 -m 64 "



//--------------------- .note.nv.cuinfo           --------------------------
	.section	.note.nv.cuinfo,"",@"SHT_NOTE"
	.sectionflags	@"SHF_NOTE_NV_CUINFO"
        /*0018*/ 	.short	0x0002
        /*001a*/ 	.short	0x0064
        /*001c*/ 	.short	0x0082
	.zero		2


//--------------------- .nv.info                  --------------------------
	.section	.nv.info,"",@"SHT_CUDA_INFO"
	.align	4


	//----- nvinfo : EIATTR_REGCOUNT
	.align		4
        /*0000*/ 	.byte	0x04, 0x2f
        /*0002*/ 	.short	(.L_1 - .L_0)
	.align		4
.L_0:
        /*0004*/ 	.word	index@(toeplitz_load_3D)
        /*0008*/ 	.word	0x00000019


	//----- nvinfo : EIATTR_FRAME_SIZE
	.align		4
.L_1:
        /*000c*/ 	.byte	0x04, 0x11
        /*000e*/ 	.short	(.L_3 - .L_2)
	.align		4
.L_2:
        /*0010*/ 	.word	index@(toeplitz_load_3D)
        /*0014*/ 	.word	0x00000000


	//----- nvinfo : EIATTR_MIN_STACK_SIZE
	.align		4
.L_3:
        /*0018*/ 	.byte	0x04, 0x12
        /*001a*/ 	.short	(.L_5 - .L_4)
	.align		4
.L_4:
        /*001c*/ 	.word	index@(toeplitz_load_3D)
        /*0020*/ 	.word	0x00000000
.L_5:


//--------------------- .nv.compat                --------------------------
	.section	.nv.compat,"",@"SHT_CUDA_COMPAT_INFO"
	.align	4
        /*0000*/ 	.byte	0x02, 0x09, 0x00, 0x00, 0x02, 0x02, 0x01, 0x00, 0x02, 0x05, 0x05, 0x00, 0x03, 0x07, 0x01, 0x01
        /*0010*/ 	.byte	0x02, 0x03, 0x00, 0x00, 0x02, 0x06, 0x01, 0x00, 0x04, 0x0b, 0x08, 0x00, 0x09, 0x00, 0x00, 0x00
        /*0020*/ 	.byte	0x00, 0x00, 0x00, 0x00


//--------------------- .nv.info.toeplitz_load_3D --------------------------
	.section	.nv.info.toeplitz_load_3D,"",@"SHT_CUDA_INFO"
	.sectionflags	@""
	.align	4


	//----- nvinfo : EIATTR_CUDA_API_VERSION
	.align		4
        /*0000*/ 	.byte	0x04, 0x37
        /*0002*/ 	.short	(.L_7 - .L_6)
.L_6:
        /*0004*/ 	.word	0x00000082


	//----- nvinfo : EIATTR_KPARAM_INFO
	.align		4
.L_7:
        /*0008*/ 	.byte	0x04, 0x17
        /*000a*/ 	.short	(.L_9 - .L_8)
.L_8:
        /*000c*/ 	.word	0x00000000
        /*0010*/ 	.short	0x000f
        /*0012*/ 	.short	0x0050
        /*0014*/ 	.byte	0x00, 0xf0, 0x05, 0x00


	//----- nvinfo : EIATTR_KPARAM_INFO
	.align		4
.L_9:
        /*0018*/ 	.byte	0x04, 0x17
        /*001a*/ 	.short	(.L_11 - .L_10)
.L_10:
        /*001c*/ 	.word	0x00000000
        /*0020*/ 	.short	0x000e
        /*0022*/ 	.short	0x004c
        /*0024*/ 	.byte	0x00, 0xf0, 0x11, 0x00


	//----- nvinfo : EIATTR_KPARAM_INFO
	.align		4
.L_11:
        /*0028*/ 	.byte	0x04, 0x17
        /*002a*/ 	.short	(.L_13 - .L_12)
.L_12:
        /*002c*/ 	.word	0x00000000
        /*0030*/ 	.short	0x000d
        /*0032*/ 	.short	0x0048
        /*0034*/ 	.byte	0x00, 0xf0, 0x11, 0x00


	//----- nvinfo : EIATTR_KPARAM_INFO
	.align		4
.L_13:
        /*0038*/ 	.byte	0x04, 0x17
        /*003a*/ 	.short	(.L_15 - .L_14)
.L_14:
        /*003c*/ 	.word	0x00000000
        /*0040*/ 	.short	0x000c
        /*0042*/ 	.short	0x0044
        /*0044*/ 	.byte	0x00, 0xf0, 0x11, 0x00


	//----- nvinfo : EIATTR_KPARAM_INFO
	.align		4
.L_15:
        /*0048*/ 	.byte	0x04, 0x17
        /*004a*/ 	.short	(.L_17 - .L_16)
.L_16:
        /*004c*/ 	.word	0x00000000
        /*0050*/ 	.short	0x000b
        /*0052*/ 	.short	0x0040
        /*0054*/ 	.byte	0x00, 0xf0, 0x11, 0x00


	//----- nvinfo : EIATTR_KPARAM_INFO
	.align		4
.L_17:
        /*0058*/ 	.byte	0x04, 0x17
        /*005a*/ 	.short	(.L_19 - .L_18)
.L_18:
        /*005c*/ 	.word	0x00000000
        /*0060*/ 	.short	0x000a
        /*0062*/ 	.short	0x003c
        /*0064*/ 	.byte	0x00, 0xf0, 0x11, 0x00


	//----- nvinfo : EIATTR_KPARAM_INFO
	.align		4
.L_19:
        /*0068*/ 	.byte	0x04, 0x17
        /*006a*/ 	.short	(.L_21 - .L_20)
.L_20:
        /*006c*/ 	.word	0x00000000
        /*0070*/ 	.short	0x0009
        /*0072*/ 	.short	0x0038
        /*0074*/ 	.byte	0x00, 0xf0, 0x11, 0x00


	//----- nvinfo : EIATTR_KPARAM_INFO
	.align		4
.L_21:
        /*0078*/ 	.byte	0x04, 0x17
        /*007a*/ 	.short	(.L_23 - .L_22)
.L_22:
        /*007c*/ 	.word	0x00000000
        /*0080*/ 	.short	0x0008
        /*0082*/ 	.short	0x0034
        /*0084*/ 	.byte	0x00, 0xf0, 0x11, 0x00


	//----- nvinfo : EIATTR_KPARAM_INFO
	.align		4
.L_23:
        /*0088*/ 	.byte	0x04, 0x17
        /*008a*/ 	.short	(.L_25 - .L_24)
.L_24:
        /*008c*/ 	.word	0x00000000
        /*0090*/ 	.short	0x0007
        /*0092*/ 	.short	0x0030
        /*0094*/ 	.byte	0x00, 0xf0, 0x11, 0x00


	//----- nvinfo : EIATTR_KPARAM_INFO
	.align		4
.L_25:
        /*0098*/ 	.byte	0x04, 0x17
        /*009a*/ 	.short	(.L_27 - .L_26)
.L_26:
        /*009c*/ 	.word	0x00000000
        /*00a0*/ 	.short	0x0006
        /*00a2*/ 	.short	0x002c
        /*00a4*/ 	.byte	0x00, 0xf0, 0x11, 0x00


	//----- nvinfo : EIATTR_KPARAM_INFO
	.align		4
.L_27:
        /*00a8*/ 	.byte	0x04, 0x17
        /*00aa*/ 	.short	(.L_29 - .L_28)
.L_28:
        /*00ac*/ 	.word	0x00000000
        /*00b0*/ 	.short	0x0005
        /*00b2*/ 	.short	0x0028
        /*00b4*/ 	.byte	0x00, 0xf0, 0x11, 0x00


	//----- nvinfo : EIATTR_KPARAM_INFO
	.align		4
.L_29:
        /*00b8*/ 	.byte	0x04, 0x17
        /*00ba*/ 	.short	(.L_31 - .L_30)
.L_30:
        /*00bc*/ 	.word	0x00000000
        /*00c0*/ 	.short	0x0004
        /*00c2*/ 	.short	0x0020
        /*00c4*/ 	.byte	0x00, 0xf5, 0x21, 0x00


	//----- nvinfo : EIATTR_KPARAM_INFO
	.align		4
.L_31:
        /*00c8*/ 	.byte	0x04, 0x17
        /*00ca*/ 	.short	(.L_33 - .L_32)
.L_32:
        /*00cc*/ 	.word	0x00000000
        /*00d0*/ 	.short	0x0003
        /*00d2*/ 	.short	0x0018
        /*00d4*/ 	.byte	0x00, 0xf5, 0x21, 0x00


	//----- nvinfo : EIATTR_KPARAM_INFO
	.align		4
.L_33:
        /*00d8*/ 	.byte	0x04, 0x17
        /*00da*/ 	.short	(.L_35 - .L_34)
.L_34:
        /*00dc*/ 	.word	0x00000000
        /*00e0*/ 	.short	0x0002
        /*00e2*/ 	.short	0x0010
        /*00e4*/ 	.byte	0x00, 0xf5, 0x21, 0x00


	//----- nvinfo : EIATTR_KPARAM_INFO
	.align		4
.L_35:
        /*00e8*/ 	.byte	0x04, 0x17
        /*00ea*/ 	.short	(.L_37 - .L_36)
.L_36:
        /*00ec*/ 	.word	0x00000000
        /*00f0*/ 	.short	0x0001
        /*00f2*/ 	.short	0x0008
        /*00f4*/ 	.byte	0x00, 0xf5, 0x21, 0x00


	//----- nvinfo : EIATTR_KPARAM_INFO
	.align		4
.L_37:
        /*00f8*/ 	.byte	0x04, 0x17
        /*00fa*/ 	.short	(.L_39 - .L_38)
.L_38:
        /*00fc*/ 	.word	0x00000000
        /*0100*/ 	.short	0x0000
        /*0102*/ 	.short	0x0000
        /*0104*/ 	.byte	0x00, 0xf5, 0x21, 0x00


	//----- nvinfo : EIATTR_SPARSE_MMA_MASK
	.align		4
.L_39:
        /*0108*/ 	.byte	0x03, 0x50
        /*010a*/ 	.short	0x0000


	//----- nvinfo : EIATTR_MAXREG_COUNT
	.align		4
        /*010c*/ 	.byte	0x03, 0x1b
        /*010e*/ 	.short	0x00ff


	//----- nvinfo : EIATTR_MERCURY_ISA_VERSION
	.align		4
        /*0110*/ 	.byte	0x03, 0x5f
        /*0112*/ 	.short	0x0101


	//----- nvinfo : EIATTR_VRC_CTA_INIT_COUNT
	.align		4
        /*0114*/ 	.byte	0x02, 0x4a
	.zero		1
	.zero		1


	//----- nvinfo : EIATTR_EXIT_INSTR_OFFSETS
	.align		4
        /*0118*/ 	.byte	0x04, 0x1c
        /*011a*/ 	.short	(.L_41 - .L_40)


	//   ....[0]....
.L_40:
        /*011c*/ 	.word	0x000000c0


	//   ....[1]....
        /*0120*/ 	.word	0x00000ca0


	//   ....[2]....
        /*0124*/ 	.word	0x000010a0


	//----- nvinfo : EIATTR_CBANK_PARAM_SIZE
	.align		4
.L_41:
        /*0128*/ 	.byte	0x03, 0x19
        /*012a*/ 	.short	0x0051


	//----- nvinfo : EIATTR_PARAM_CBANK
	.align		4
        /*012c*/ 	.byte	0x04, 0x0a
        /*012e*/ 	.short	(.L_43 - .L_42)
	.align		4
.L_42:
        /*0130*/ 	.word	index@(.nv.constant0.toeplitz_load_3D)
        /*0134*/ 	.short	0x0380
        /*0136*/ 	.short	0x0051


	//----- nvinfo : EIATTR_SW_WAR
	.align		4
.L_43:
        /*0138*/ 	.byte	0x04, 0x36
        /*013a*/ 	.short	(.L_45 - .L_44)
.L_44:
        /*013c*/ 	.word	0x00000008
.L_45:


//--------------------- .nv.callgraph             --------------------------
	.section	.nv.callgraph,"",@"SHT_CUDA_CALLGRAPH"
	.align	4
	.sectionentsize	8
	.align		4
        /*0000*/ 	.word	0x00000000
	.align		4
        /*0004*/ 	.word	0xffffffff
	.align		4
        /*0008*/ 	.word	0x00000000
	.align		4
        /*000c*/ 	.word	0xfffffffe
	.align		4
        /*0010*/ 	.word	0x00000000
	.align		4
        /*0014*/ 	.word	0xfffffffd
	.align		4
        /*0018*/ 	.word	0x00000000
	.align		4
        /*001c*/ 	.word	0xfffffffc


//--------------------- .text.toeplitz_load_3D    --------------------------
	.section	.text.toeplitz_load_3D,"ax",@progbits
	.align	128
        .global         toeplitz_load_3D
        .type           toeplitz_load_3D,@function
        .size           toeplitz_load_3D,(.L_x_13 - toeplitz_load_3D)
        .other          toeplitz_load_3D,@"STO_CUDA_ENTRY STV_DEFAULT"
toeplitz_load_3D:
.text.toeplitz_load_3D:
[----:B------:R-:W-:Y:S01]  /*0000*/  LDC R1, c[0x0][0x37c] ;  /* 0x0000df00ff017b82 */ /* 0x000fe20000000800 */
[----:B------:R-:W0:Y:S07]  /*0010*/  S2R R0, SR_TID.X ;  /* 0x0000000000007919 */ /* 0x000e2e0000002100 */
[----:B------:R-:W1:Y:S08]  /*0020*/  LDC R16, c[0x0][0x3c4] ;  /* 0x0000f100ff107b82 */ /* 0x000e700000000800 */
[----:B------:R-:W1:Y:S08]  /*0030*/  LDC.64 R8, c[0x0][0x3c8] ;  /* 0x0000f200ff087b82 */ /* 0x000e700000000a00 */
[----:B------:R-:W0:Y:S08]  /*0040*/  S2UR UR4, SR_CTAID.X ;  /* 0x00000000000479c3 */ /* 0x000e300000002500 */
[----:B------:R-:W0:Y:S01]  /*0050*/  LDC R7, c[0x0][0x360] ;  /* 0x0000d800ff077b82 */ /* 0x000e220000000800 */
[----:B-1----:R-:W-:-:S02]  /*0060*/  IMAD R4, R8, R16, RZ ;  /* 0x0000001008047224 */ /* 0x002fc400078e02ff */
[----:B0-----:R-:W-:Y:S02]  /*0070*/  IMAD R7, R7, UR4, R0 ;  /* 0x0000000407077c24 */ /* 0x001fe4000f8e0200 */
[----:B------:R-:W-:-:S05]  /*0080*/  IMAD R0, R4, R9, RZ ;  /* 0x0000000904007224 */ /* 0x000fca00078e02ff */
[----:B------:R-:W-:Y:S02]  /*0090*/  ISETP.GE.U32.AND P0, PT, R7, R0, PT ;  /* 0x000000000700720c */ /* 0x000fe40003f06070 */
[----:B------:R-:W-:-:S04]  /*00a0*/  SHF.R.S32.HI R2, RZ, 0x1f, R0 ;  /* 0x0000001fff027819 */ /* 0x000fc80000011400 */
[----:B------:R-:W-:-:S13]  /*00b0*/  ISETP.GE.AND.EX P0, PT, RZ, R2, PT, P0 ;  /* 0x00000002ff00720c */ /* 0x000fda0003f06300 */
[----:B------:R-:W-:Y:S05]  /*00c0*/  @P0 EXIT ;  /* 0x000000000000094d */ /* 0x000fea0003800000 */
[----:B------:R-:W-:Y:S01]  /*00d0*/  IABS R11, R16 ;  /* 0x00000010000b7213 */ /* 0x000fe20000000000 */
[----:B------:R-:W0:Y:S01]  /*00e0*/  LDCU UR4, c[0x0][0x3c0] ;  /* 0x00007800ff0477ac */ /* 0x000e220008000800 */
[----:B------:R-:W-:Y:S02]  /*00f0*/  IABS R5, R4 ;  /* 0x0000000400057213 */ /* 0x000fe40000000000 */
[----:B------:R-:W1:Y:S01]  /*0100*/  I2F.RP R6, R11 ;  /* 0x0000000b00067306 */ /* 0x000e620000209400 */
[----:B------:R-:W-:Y:S01]  /*0110*/  IABS R12, R7 ;  /* 0x00000007000c7213 */ /* 0x000fe20000000000 */
[----:B------:R-:W2:Y:S01]  /*0120*/  LDCU.64 UR8, c[0x0][0x3a0] ;  /* 0x00007400ff0877ac */ /* 0x000ea20008000a00 */
[----:B------:R-:W3:Y:S05]  /*0130*/  LDCU.64 UR10, c[0x0][0x398] ;  /* 0x00007300ff0a77ac */ /* 0x000eea0008000a00 */
[----:B------:R-:W4:Y:S01]  /*0140*/  I2F.RP R14, R5 ;  /* 0x00000005000e7306 */ /* 0x000f220000209400 */
[----:B------:R-:W2:Y:S01]  /*0150*/  LDCU.64 UR6, c[0x0][0x358] ;  /* 0x00006b00ff0677ac */ /* 0x000ea20008000a00 */
[----:B0-----:R-:W-:-:S06]  /*0160*/  UISETP.GE.AND UP0, UPT, UR4, URZ, UPT ;  /* 0x000000ff0400728c */ /* 0x001fcc000bf06270 */
[----:B-1----:R-:W0:Y:S08]  /*0170*/  MUFU.RCP R6, R6 ;  /* 0x0000000600067308 */ /* 0x002e300000001000 */
[----:B----4-:R-:W-:Y:S01]  /*0180*/  MUFU.RCP R14, R14 ;  /* 0x0000000e000e7308 */ /* 0x010fe20000001000 */
[----:B0-----:R-:W-:Y:S02]  /*0190*/  IADD3 R2, PT, PT, R6, 0xffffffe, RZ ;  /* 0x0ffffffe06027810 */ /* 0x001fe40007ffe0ff */
[----:B------:R-:W-:-:S05]  /*01a0*/  IABS R6, R8 ;  /* 0x0000000800067213 */ /* 0x000fca0000000000 */
[----:B------:R0:W1:Y:S02]  /*01b0*/  F2I.FTZ.U32.TRUNC.NTZ R3, R2 ;  /* 0x0000000200037305 */ /* 0x000064000021f000 */
[----:B0-----:R-:W-:Y:S02]  /*01c0*/  HFMA2 R2, -RZ, RZ, 0, 0 ;  /* 0x00000000ff027431 */ /* 0x001fe400000001ff */
[----:B-1----:R-:W-:-:S04]  /*01d0*/  IMAD.MOV R10, RZ, RZ, -R3 ;  /* 0x000000ffff0a7224 */ /* 0x002fc800078e0a03 */
[----:B------:R-:W-:-:S04]  /*01e0*/  IMAD R13, R10, R11, RZ ;  /* 0x0000000b0a0d7224 */ /* 0x000fc800078e02ff */
[----:B------:R-:W-:Y:S02]  /*01f0*/  IMAD.HI.U32 R3, R3, R13, R2 ;  /* 0x0000000d03037227 */ /* 0x000fe400078e0002 */
[----:B------:R-:W0:Y:S04]  /*0200*/  I2F.RP R13, R6 ;  /* 0x00000006000d7306 */ /* 0x000e280000209400 */
[----:B------:R-:W-:Y:S01]  /*0210*/  IMAD.HI.U32 R15, R3, R12, RZ ;  /* 0x0000000c030f7227 */ /* 0x000fe200078e00ff */
[----:B------:R-:W-:-:S03]  /*0220*/  IADD3 R3, PT, PT, R14, 0xffffffe, RZ ;  /* 0x0ffffffe0e037810 */ /* 0x000fc60007ffe0ff */
[----:B------:R-:W-:-:S03]  /*0230*/  IMAD.MOV R2, RZ, RZ, -R15 ;  /* 0x000000ffff027224 */ /* 0x000fc600078e0a0f */
[----:B------:R-:W-:Y:S01]  /*0240*/  F2I.FTZ.U32.TRUNC.NTZ R3, R3 ;  /* 0x0000000300037305 */ /* 0x000fe2000021f000 */
[----:B------:R-:W-:-:S05]  /*0250*/  IMAD R2, R11, R2, R12 ;  /* 0x000000020b027224 */ /* 0x000fca00078e020c */
[----:B------:R-:W-:Y:S02]  /*0260*/  ISETP.GT.U32.AND P1, PT, R11, R2, PT ;  /* 0x000000020b00720c */ /* 0x000fe40003f24070 */
[----:B0-----:R-:W0:Y:S11]  /*0270*/  MUFU.RCP R13, R13 ;  /* 0x0000000d000d7308 */ /* 0x001e360000001000 */
[----:B------:R-:W-:-:S02]  /*0280*/  @!P1 IMAD.IADD R2, R2, 0x1, -R11 ;  /* 0x0000000102029824 */ /* 0x000fc400078e0a0b */
[----:B------:R-:W-:Y:S01]  /*0290*/  @!P1 VIADD R15, R15, 0x1 ;  /* 0x000000010f0f9836 */ /* 0x000fe20000000000 */
[----:B------:R-:W-:Y:S02]  /*02a0*/  ISETP.NE.AND P1, PT, R16, RZ, PT ;  /* 0x000000ff1000720c */ /* 0x000fe40003f25270 */
[----:B------:R-:W-:Y:S02]  /*02b0*/  ISETP.GE.U32.AND P0, PT, R2, R11, PT ;  /* 0x0000000b0200720c */ /* 0x000fe40003f06070 */
[----:B0-----:R-:W-:Y:S02]  /*02c0*/  IADD3 R10, PT, PT, R13, 0xffffffe, RZ ;  /* 0x0ffffffe0d0a7810 */ /* 0x001fe40007ffe0ff */
[----:B------:R-:W-:Y:S02]  /*02d0*/  LOP3.LUT R2, R7, R16, RZ, 0x3c, !PT ;  /* 0x0000001007027212 */ /* 0x000fe400078e3cff */
[----:B------:R0:W1:Y:S01]  /*02e0*/  F2I.FTZ.U32.TRUNC.NTZ R11, R10 ;  /* 0x0000000a000b7305 */ /* 0x000062000021f000 */
[----:B------:R-:W-:-:S02]  /*02f0*/  IABS R13, R4 ;  /* 0x00000004000d7213 */ /* 0x000fc40000000000 */
[----:B------:R-:W-:Y:S02]  /*0300*/  ISETP.GE.AND P2, PT, R2, RZ, PT ;  /* 0x000000ff0200720c */ /* 0x000fe40003f46270 */
[----:B------:R-:W-:Y:S01]  /*0310*/  IADD3 R2, PT, PT, RZ, -R3, RZ ;  /* 0x80000003ff027210 */ /* 0x000fe20007ffe0ff */
[----:B------:R-:W-:Y:S01]  /*0320*/  IMAD.MOV R14, RZ, RZ, -R13 ;  /* 0x000000ffff0e7224 */ /* 0x000fe200078e0a0d */
[----:B------:R-:W-:Y:S01]  /*0330*/  @P0 IADD3 R15, PT, PT, R15, 0x1, RZ ;  /* 0x000000010f0f0810 */ /* 0x000fe20007ffe0ff */
[----:B0-----:R-:W-:Y:S02]  /*0340*/  HFMA2 R10, -RZ, RZ, 0, 0 ;  /* 0x00000000ff0a7431 */ /* 0x001fe400000001ff */
[----:B------:R-:W-:Y:S02]  /*0350*/  IMAD R13, R2, R5, RZ ;  /* 0x00000005020d7224 */ /* 0x000fe400078e02ff */
[----:B------:R-:W-:Y:S01]  /*0360*/  IMAD.MOV.U32 R2, RZ, RZ, RZ ;  /* 0x000000ffff027224 */ /* 0x000fe200078e00ff */
[----:B-1----:R-:W-:-:S03]  /*0370*/  IADD3 R17, PT, PT, RZ, -R11, RZ ;  /* 0x8000000bff117210 */ /* 0x002fc60007ffe0ff */
[----:B------:R-:W-:Y:S01]  /*0380*/  IMAD.HI.U32 R3, R3, R13, R2 ;  /* 0x0000000d03037227 */ /* 0x000fe200078e0002 */
[----:B------:R-:W-:Y:S02]  /*0390*/  @!P2 IADD3 R15, PT, PT, -R15, RZ, RZ ;  /* 0x000000ff0f0fa210 */ /* 0x000fe40007ffe1ff */
[----:B------:R-:W-:Y:S01]  /*03a0*/  @!P1 LOP3.LUT R15, RZ, R16, RZ, 0x33, !PT ;  /* 0x00000010ff0f9212 */ /* 0x000fe200078e33ff */
[----:B------:R-:W-:Y:S01]  /*03b0*/  IMAD R13, R17, R6, RZ ;  /* 0x00000006110d7224 */ /* 0x000fe200078e02ff */
[----:B------:R-:W-:Y:S01]  /*03c0*/  MOV R2, R14 ;  /* 0x0000000e00027202 */ /* 0x000fe20000000f00 */
[----:B------:R-:W-:Y:S01]  /*03d0*/  IMAD.HI.U32 R3, R3, R12, RZ ;  /* 0x0000000c03037227 */ /* 0x000fe200078e00ff */
[----:B------:R-:W-:-:S03]  /*03e0*/  IABS R14, R15 ;  /* 0x0000000f000e7213 */ /* 0x000fc60000000000 */
[----:B------:R-:W-:Y:S01]  /*03f0*/  IMAD.HI.U32 R10, R11, R13, R10 ;  /* 0x0000000d0b0a7227 */ /* 0x000fe200078e000a */
[----:B------:R-:W-:-:S03]  /*0400*/  SHF.L.U32 R13, R8, 0x1, RZ ;  /* 0x00000001080d7819 */ /* 0x000fc600000006ff */
[----:B------:R-:W-:Y:S02]  /*0410*/  IMAD.MOV.U32 R11, RZ, RZ, R14 ;  /* 0x000000ffff0b7224 */ /* 0x000fe400078e000e */
[----:B------:R-:W-:Y:S02]  /*0420*/  IMAD R2, R3, R2, R12 ;  /* 0x0000000203027224 */ /* 0x000fe400078e020c */
[----:B------:R-:W-:-:S03]  /*0430*/  IMAD.HI.U32 R10, R10, R11, RZ ;  /* 0x0000000b0a0a7227 */ /* 0x000fc600078e00ff */
[----:B------:R-:W-:Y:S02]  /*0440*/  ISETP.GT.U32.AND P3, PT, R5, R2, PT ;  /* 0x000000020500720c */ /* 0x000fe40003f64070 */
[----:B------:R-:W-:-:S05]  /*0450*/  IADD3 R10, PT, PT, -R10, RZ, RZ ;  /* 0x000000ff0a0a7210 */ /* 0x000fca0007ffe1ff */
[----:B------:R-:W-:Y:S01]  /*0460*/  IMAD R12, R6, R10, R11 ;  /* 0x0000000a060c7224 */ /* 0x000fe200078e020b */
[----:B------:R-:W-:-:S04]  /*0470*/  SHF.L.U32 R11, R16, 0x1, RZ ;  /* 0x00000001100b7819 */ /* 0x000fc800000006ff */
[----:B------:R-:W-:Y:S01]  /*0480*/  ISETP.GT.U32.AND P2, PT, R6, R12, PT ;  /* 0x0000000c0600720c */ /* 0x000fe20003f44070 */
[----:B------:R-:W-:Y:S01]  /*0490*/  @!P3 VIADD R3, R3, 0x1 ;  /* 0x000000010303b836 */ /* 0x000fe20000000000 */
[-C--:B------:R-:W-:Y:S02]  /*04a0*/  @!P3 IADD3 R2, PT, PT, R2, -R5.reuse, RZ ;  /* 0x800000050202b210 */ /* 0x080fe40007ffe0ff */
[----:B------:R-:W-:Y:S02]  /*04b0*/  SHF.R.S32.HI R14, RZ, 0x1f, R11 ;  /* 0x0000001fff0e7819 */ /* 0x000fe4000001140b */
[----:B------:R-:W-:Y:S02]  /*04c0*/  ISETP.GE.U32.AND P1, PT, R2, R5, PT ;  /* 0x000000050200720c */ /* 0x000fe40003f26070 */
[----:B------:R-:W-:Y:S02]  /*04d0*/  LOP3.LUT R2, R7, R4, RZ, 0x3c, !PT ;  /* 0x0000000407027212 */ /* 0x000fe400078e3cff */
[----:B------:R-:W-:-:S02]  /*04e0*/  SHF.R.U32.HI R5, RZ, 0x1d, R7 ;  /* 0x0000001dff057819 */ /* 0x000fc40000011607 */
[----:B------:R-:W-:Y:S02]  /*04f0*/  ISETP.GE.AND P0, PT, R2, RZ, PT ;  /* 0x000000ff0200720c */ /* 0x000fe40003f06270 */
[----:B------:R-:W-:Y:S02]  /*0500*/  @!P2 IADD3 R12, PT, PT, R12, -R6, RZ ;  /* 0x800000060c0ca210 */ /* 0x000fe40007ffe0ff */
[----:B------:R-:W-:-:S03]  /*0510*/  ISETP.NE.AND P2, PT, R4, RZ, PT ;  /* 0x000000ff0400720c */ /* 0x000fc60003f45270 */
[----:B------:R-:W-:Y:S02]  /*0520*/  @P1 IADD3 R3, PT, PT, R3, 0x1, RZ ;  /* 0x0000000103031810 */ /* 0x000fe40007ffe0ff */
[----:B------:R-:W-:-:S03]  /*0530*/  ISETP.GT.U32.AND P1, PT, R6, R12, PT ;  /* 0x0000000c0600720c */ /* 0x000fc60003f24070 */
[----:B------:R-:W-:-:S05]  /*0540*/  IMAD.MOV.U32 R10, RZ, RZ, R3 ;  /* 0x000000ffff0a7224 */ /* 0x000fca00078e0003 */
[----:B------:R-:W-:Y:S02]  /*0550*/  @!P0 IADD3 R10, PT, PT, -R10, RZ, RZ ;  /* 0x000000ff0a0a8210 */ /* 0x000fe40007ffe1ff */
[----:B------:R-:W-:Y:S02]  /*0560*/  ISETP.NE.AND P0, PT, R8, RZ, PT ;  /* 0x000000ff0800720c */ /* 0x000fe40003f05270 */
[----:B------:R-:W-:Y:S01]  /*0570*/  @!P2 LOP3.LUT R10, RZ, R4, RZ, 0x33, !PT ;  /* 0x00000004ff0aa212 */ /* 0x000fe200078e33ff */
[----:B------:R-:W-:Y:S01]  /*0580*/  IMAD.SHL.U32 R4, R7, 0x8, RZ ;  /* 0x0000000807047824 */ /* 0x000fe200078e00ff */
[----:B------:R-:W-:Y:S01]  /*0590*/  @!P1 IADD3 R12, PT, PT, R12, -R6, RZ ;  /* 0x800000060c0c9210 */ /* 0x000fe20007ffe0ff */
[----:B------:R-:W-:Y:S01]  /*05a0*/  IMAD.MOV R6, RZ, RZ, -R15 ;  /* 0x000000ffff067224 */ /* 0x000fe200078e0a0f */
[----:B------:R-:W-:Y:S02]  /*05b0*/  ISETP.GE.AND P1, PT, R15, RZ, PT ;  /* 0x000000ff0f00720c */ /* 0x000fe40003f26270 */
[----:B--2---:R-:W-:Y:S01]  /*05c0*/  IADD3 R2, P2, PT, R4, UR8, RZ ;  /* 0x0000000804027c10 */ /* 0x004fe2000ff5e0ff */
[----:B------:R-:W-:Y:S01]  /*05d0*/  IMAD R6, R16, R6, R7 ;  /* 0x0000000610067224 */ /* 0x000fe200078e0207 */
[----:B---3--:R-:W-:-:S02]  /*05e0*/  IADD3 R4, P3, PT, R4, UR10, RZ ;  /* 0x0000000a04047c10 */ /* 0x008fc4000ff7e0ff */
[C---:B------:R-:W-:Y:S02]  /*05f0*/  IADD3.X R3, PT, PT, R5.reuse, UR9, RZ, P2, !PT ;  /* 0x0000000905037c10 */ /* 0x040fe400097fe4ff */
[----:B------:R-:W-:Y:S02]  /*0600*/  IADD3.X R5, PT, PT, R5, UR11, RZ, P3, !PT ;  /* 0x0000000b05057c10 */ /* 0x000fe40009ffe4ff */
[----:B------:R-:W-:-:S03]  /*0610*/  SHF.R.S32.HI R15, RZ, 0x1f, R13 ;  /* 0x0000001fff0f7819 */ /* 0x000fc6000001140d */
[----:B------:R-:W-:Y:S02]  /*0620*/  @!P1 IADD3 R12, PT, PT, -R12, RZ, RZ ;  /* 0x000000ff0c0c9210 */ /* 0x000fe40007ffe1ff */
[----:B------:R-:W-:Y:S01]  /*0630*/  @!P0 LOP3.LUT R12, RZ, R8, RZ, 0x33, !PT ;  /* 0x00000008ff0c8212 */ /* 0x000fe200078e33ff */
[----:B------:R-:W-:Y:S06]  /*0640*/  BRA.U !UP0, `(.L_x_0) ;  /* 0x00000005088c7547 */ /* 0x000fec000b800000 */
[----:B------:R-:W-:Y:S01]  /*0650*/  SHF.R.S32.HI R17, RZ, 0x1f, R9 ;  /* 0x0000001fff117819 */ /* 0x000fe20000011409 */
[----:B------:R-:W0:Y:S01]  /*0660*/  LDCU.64 UR12, c[0x0][0x390] ;  /* 0x00007200ff0c77ac */ /* 0x000e220008000a00 */
[----:B------:R-:W-:Y:S02]  /*0670*/  IADD3 R22, P1, P2, R9, -0x1, R10 ;  /* 0xffffffff09167810 */ /* 0x000fe40007a3e00a */
[----:B------:R-:W-:Y:S02]  /*0680*/  SHF.R.S32.HI R9, RZ, 0x1f, R12 ;  /* 0x0000001fff097819 */ /* 0x000fe4000001140c */
[----:B------:R-:W-:Y:S02]  /*0690*/  IADD3 R18, P0, PT, R12, R8, RZ ;  /* 0x000000080c127210 */ /* 0x000fe40007f1e0ff */
[----:B------:R-:W-:Y:S02]  /*06a0*/  SHF.R.S32.HI R20, RZ, 0x1f, R10 ;  /* 0x0000001fff147819 */ /* 0x000fe4000001140a */
[----:B------:R-:W-:-:S02]  /*06b0*/  LEA.HI.X.SX32 R19, R8, R9, 0x1, P0 ;  /* 0x0000000908137211 */ /* 0x000fc400000f0eff */
[----:B------:R-:W-:Y:S02]  /*06c0*/  IADD3.X R20, PT, PT, R17, -0x1, R20, P1, P2 ;  /* 0xffffffff11147810 */ /* 0x000fe40000fe4414 */
[----:B------:R-:W-:Y:S01]  /*06d0*/  SHF.R.S32.HI R9, RZ, 0x1f, R6 ;  /* 0x0000001fff097819 */ /* 0x000fe20000011406 */
[----:B------:R-:W-:Y:S01]  /*06e0*/  IMAD.WIDE.U32 R18, R13, R22, R18 ;  /* 0x000000160d127225 */ /* 0x000fe200078e0012 */
[----:B------:R-:W-:-:S03]  /*06f0*/  IADD3 R8, P1, PT, R6, R16, RZ ;  /* 0x0000001006087210 */ /* 0x000fc60007f3e0ff */
[----:B------:R-:W-:Y:S01]  /*0700*/  IMAD R20, R20, R13, RZ ;  /* 0x0000000d14147224 */ /* 0x000fe200078e02ff */
[----:B------:R-:W-:Y:S02]  /*0710*/  IADD3 R21, P0, PT, R18, -0x1, RZ ;  /* 0xffffffff12157810 */ /* 0x000fe40007f1e0ff */
[----:B------:R-:W-:Y:S01]  /*0720*/  LEA.HI.X.SX32 R9, R16, R9, 0x1, P1 ;  /* 0x0000000910097211 */ /* 0x000fe200008f0eff */
[----:B------:R-:W-:-:S05]  /*0730*/  IMAD R17, R15, R22, R20 ;  /* 0x000000160f117224 */ /* 0x000fca00078e0214 */
[----:B------:R-:W-:Y:S01]  /*0740*/  IADD3.X R18, PT, PT, R19, -0x1, R17, P0, !PT ;  /* 0xffffffff13127810 */ /* 0x000fe200007fe411 */
[----:B------:R-:W-:-:S04]  /*0750*/  IMAD.WIDE.U32 R16, R11, R21, R8 ;  /* 0x000000150b107225 */ /* 0x000fc800078e0008 */
[----:B------:R-:W-:Y:S01]  /*0760*/  IMAD R18, R18, R11, RZ ;  /* 0x0000000b12127224 */ /* 0x000fe200078e02ff */
[----:B0-----:R-:W-:-:S03]  /*0770*/  LEA R8, P0, R16, UR12, 0x3 ;  /* 0x0000000c10087c11 */ /* 0x001fc6000f8018ff */
[----:B------:R-:W-:-:S05]  /*0780*/  IMAD R9, R14, R21, R18 ;  /* 0x000000150e097224 */ /* 0x000fca00078e0212 */
[----:B------:R-:W-:-:S04]  /*0790*/  IADD3 R9, PT, PT, R17, R9, RZ ;  /* 0x0000000911097210 */ /* 0x000fc80007ffe0ff */
[----:B------:R-:W-:-:S05]  /*07a0*/  LEA.HI.X R9, R16, UR13, R9, 0x3, P0 ;  /* 0x0000000d10097c11 */ /* 0x000fca00080f1c09 */
[----:B------:R0:W5:Y:S04]  /*07b0*/  LDG.E R19, desc[UR6][R8.64+-0x8] ;  /* 0xfffff80608137981 */ /* 0x000168000c1e1900 */
[----:B------:R0:W5:Y:S01]  /*07c0*/  LDG.E R17, desc[UR6][R8.64+-0x4] ;  /* 0xfffffc0608117981 */ /* 0x000162000c1e1900 */
[----:B------:R-:W-:Y:S01]  /*07d0*/  UISETP.NE.U32.AND UP0, UPT, UR10, URZ, UPT ;  /* 0x000000ff0a00728c */ /* 0x000fe2000bf05070 */
[----:B------:R-:W-:-:S03]  /*07e0*/  IMAD R18, R0, UR4, RZ ;  /* 0x0000000400127c24 */ /* 0x000fc6000f8e02ff */
[----:B------:R-:W-:Y:S02]  /*07f0*/  UISETP.NE.AND.EX UP0, UPT, UR11, URZ, UPT, UP0 ;  /* 0x000000ff0b00728c */ /* 0x000fe4000bf05300 */
[----:B------:R-:W-:-:S04]  /*0800*/  IADD3 R16, P0, PT, R7, R18, RZ ;  /* 0x0000001207107210 */ /* 0x000fc80007f1e0ff */
[----:B------:R-:W-:-:S03]  /*0810*/  LEA.HI.X.SX32 R21, R18, RZ, 0x1, P0 ;  /* 0x000000ff12157211 */ /* 0x000fc600000f0eff */
[----:B0-----:R-:W-:Y:S06]  /*0820*/  BRA.U !UP0, `(.L_x_1) ;  /* 0x0000000108407547 */ /* 0x001fec000b800000 */
[----:B------:R0:W5:Y:S01]  /*0830*/  LDG.E R8, desc[UR6][R4.64] ;  /* 0x0000000604087981 */ /* 0x000162000c1e1900 */
[----:B------:R-:W1:Y:S03]  /*0840*/  LDCU UR4, c[0x0][0x3b0] ;  /* 0x00007600ff0477ac */ /* 0x000e660008000800 */
[----:B------:R0:W5:Y:S01]  /*0850*/  LDG.E R18, desc[UR6][R4.64+0x4] ;  /* 0x0000040604127981 */ /* 0x000162000c1e1900 */
[----:B-1----:R-:W-:-:S09]  /*0860*/  UISETP.NE.AND UP0, UPT, UR4, 0x2, UPT ;  /* 0x000000020400788c */ /* 0x002fd2000bf05270 */
[----:B0-----:R-:W-:Y:S05]  /*0870*/  BRA.U !UP0, `(.L_x_2) ;  /* 0x00000001081c7547 */ /* 0x001fea000b800000 */
[----:B------:R-:W-:-:S09]  /*0880*/  UISETP.NE.AND UP0, UPT, UR4, 0x1, UPT ;  /* 0x000000010400788c */ /* 0x000fd2000bf05270 */
[----:B------:R-:W-:Y:S05]  /*0890*/  BRA.U UP0, `(.L_x_1) ;  /* 0x0000000100247547 */ /* 0x000fea000b800000 */
[-C--:B-----5:R-:W-:Y:S01]  /*08a0*/  FMUL R20, R17, R18.reuse ;  /* 0x0000001211147220 */ /* 0x0a0fe20000400000 */
[----:B------:R-:W-:-:S03]  /*08b0*/  FMUL R18, R19, R18 ;  /* 0x0000001213127220 */ /* 0x000fc60000400000 */
[-C--:B------:R-:W-:Y:S01]  /*08c0*/  FFMA R19, R19, R8.reuse, -R20 ;  /* 0x0000000813137223 */ /* 0x080fe20000000814 */
[----:B------:R-:W-:Y:S01]  /*08d0*/  FFMA R17, R17, R8, R18 ;  /* 0x0000000811117223 */ /* 0x000fe20000000012 */
[----:B------:R-:W-:Y:S06]  /*08e0*/  BRA `(.L_x_1) ;  /* 0x0000000000107947 */ /* 0x000fec0003800000 */
.L_x_2:
[-C--:B-----5:R-:W-:Y:S01]  /*08f0*/  FMUL R20, R17, R18.reuse ;  /* 0x0000001211147220 */ /* 0x0a0fe20000400000 */
[----:B------:R-:W-:-:S03]  /*0900*/  FMUL R18, R19, R18 ;  /* 0x0000001213127220 */ /* 0x000fc60000400000 */
[-C--:B------:R-:W-:Y:S01]  /*0910*/  FFMA R19, R19, R8.reuse, R20 ;  /* 0x0000000813137223 */ /* 0x080fe20000000014 */
[----:B------:R-:W-:-:S07]  /*0920*/  FFMA R17, R17, R8, -R18 ;  /* 0x0000000811117223 */ /* 0x000fce0000000812 */
.L_x_1:
[----:B------:R-:W-:-:S04]  /*0930*/  UISETP.NE.U32.AND UP0, UPT, UR8, URZ, UPT ;  /* 0x000000ff0800728c */ /* 0x000fc8000bf05070 */
[----:B------:R-:W-:-:S09]  /*0940*/  UISETP.NE.AND.EX UP0, UPT, UR9, URZ, UPT, UP0 ;  /* 0x000000ff0900728c */ /* 0x000fd2000bf05300 */
[----:B------:R-:W-:Y:S05]  /*0950*/  BRA.U !UP0, `(.L_x_3) ;  /* 0x0000000108407547 */ /* 0x000fea000b800000 */
[----:B-----5:R0:W5:Y:S01]  /*0960*/  LDG.E R8, desc[UR6][R2.64] ;  /* 0x0000000602087981 */ /* 0x020162000c1e1900 */
        /* <DEDUP_REMOVED lines=11> */
.L_x_4:
[-C--:B-----5:R-:W-:Y:S01]  /*0a20*/  FMUL R20, R17, R18.reuse ;  /* 0x0000001211147220 */ /* 0x0a0fe20000400000 */
[----:B------:R-:W-:-:S03]  /*0a30*/  FMUL R18, R19, R18 ;  /* 0x0000001213127220 */ /* 0x000fc60000400000 */
[-C--:B------:R-:W-:Y:S01]  /*0a40*/  FFMA R19, R19, R8.reuse, R20 ;  /* 0x0000000813137223 */ /* 0x080fe20000000014 */
[----:B------:R-:W-:-:S07]  /*0a50*/  FFMA R17, R17, R8, -R18 ;  /* 0x0000000811117223 */ /* 0x000fce0000000812 */
.L_x_3:
[----:B------:R-:W0:Y:S02]  /*0a60*/  LDCU UR4, c[0x0][0x3a8] ;  /* 0x00007500ff0477ac */ /* 0x000e240008000800 */
[----:B0-----:R-:W-:-:S09]  /*0a70*/  UISETP.NE.AND UP0, UPT, UR4, URZ, UPT ;  /* 0x000000ff0400728c */ /* 0x001fd2000bf05270 */
[----:B------:R-:W-:Y:S05]  /*0a80*/  BRA.U !UP0, `(.L_x_5) ;  /* 0x0000000108487547 */ /* 0x000fea000b800000 */
[----:B------:R-:W0:Y:S02]  /*0a90*/  LDCU.64 UR12, c[0x0][0x380] ;  /* 0x00007000ff0c77ac */ /* 0x000e240008000a00 */
[----:B0----5:R-:W-:-:S04]  /*0aa0*/  LEA R8, P0, R16, UR12, 0x3 ;  /* 0x0000000c10087c11 */ /* 0x021fc8000f8018ff */
[----:B------:R-:W-:-:S05]  /*0ab0*/  LEA.HI.X R9, R16, UR13, R21, 0x3, P0 ;  /* 0x0000000d10097c11 */ /* 0x000fca00080f1c15 */
[----:B------:R0:W5:Y:S04]  /*0ac0*/  LDG.E R18, desc[UR6][R8.64] ;  /* 0x0000000608127981 */ /* 0x000168000c1e1900 */
[----:B------:R0:W5:Y:S01]  /*0ad0*/  LDG.E R20, desc[UR6][R8.64+0x4] ;  /* 0x0000040608147981 */ /* 0x000162000c1e1900 */
[----:B------:R-:W-:-:S09]  /*0ae0*/  UISETP.NE.AND UP0, UPT, UR4, 0x2, UPT ;  /* 0x000000020400788c */ /* 0x000fd2000bf05270 */
        /* <DEDUP_REMOVED lines=8> */
.L_x_6:
[-C--:B-----5:R-:W-:Y:S01]  /*0b70*/  FMUL R8, R17, R20.reuse ;  /* 0x0000001411087220 */ /* 0x0a0fe20000400000 */
[----:B------:R-:W-:-:S03]  /*0b80*/  FMUL R20, R19, R20 ;  /* 0x0000001413147220 */ /* 0x000fc60000400000 */
[-C--:B------:R-:W-:Y:S01]  /*0b90*/  FFMA R19, R19, R18.reuse, R8 ;  /* 0x0000001213137223 */ /* 0x080fe20000000008 */
[----:B------:R-:W-:-:S07]  /*0ba0*/  FFMA R17, R17, R18, -R20 ;  /* 0x0000001211117223 */ /* 0x000fce0000000814 */
.L_x_5:
[----:B------:R-:W0:Y:S01]  /*0bb0*/  LDCU.U8 UR4, c[0x0][0x3d0] ;  /* 0x00007a00ff0477ac */ /* 0x000e220008000000 */
[----:B------:R-:W1:Y:S01]  /*0bc0*/  LDCU.64 UR12, c[0x0][0x388] ;  /* 0x00007100ff0c77ac */ /* 0x000e620008000a00 */
[----:B0-----:R-:W-:-:S04]  /*0bd0*/  UPRMT UR4, UR4, 0x8880, URZ ;  /* 0x0000888004047896 */ /* 0x001fc800080000ff */
[----:B------:R-:W-:Y:S01]  /*0be0*/  UISETP.NE.AND UP0, UPT, UR4, URZ, UPT ;  /* 0x000000ff0400728c */ /* 0x000fe2000bf05270 */
[----:B-1---5:R-:W-:-:S04]  /*0bf0*/  LEA R8, P0, R16, UR12, 0x3 ;  /* 0x0000000c10087c11 */ /* 0x022fc8000f8018ff */
[----:B------:R-:W-:-:S04]  /*0c00*/  LEA.HI.X R9, R16, UR13, R21, 0x3, P0 ;  /* 0x0000000d10097c11 */ /* 0x000fc800080f1c15 */
[----:B------:R-:W-:Y:S05]  /*0c10*/  BRA.U !UP0, `(.L_x_7) ;  /* 0x0000000108107547 */ /* 0x000fea000b800000 */
[----:B------:R-:W2:Y:S04]  /*0c20*/  LDG.E R16, desc[UR6][R8.64] ;  /* 0x0000000608107981 */ /* 0x000ea8000c1e1900 */
[----:B------:R-:W3:Y:S01]  /*0c30*/  LDG.E R18, desc[UR6][R8.64+0x4] ;  /* 0x0000040608127981 */ /* 0x000ee2000c1e1900 */
[----:B--2---:R-:W-:Y:S01]  /*0c40*/  FADD R19, R19, R16 ;  /* 0x0000001013137221 */ /* 0x004fe20000000000 */
[----:B---3--:R-:W-:-:S07]  /*0c50*/  FADD R17, R17, R18 ;  /* 0x0000001211117221 */ /* 0x008fce0000000000 */
.L_x_7:
[----:B------:R0:W-:Y:S04]  /*0c60*/  STG.E desc[UR6][R8.64], R19 ;  /* 0x0000001308007986 */ /* 0x0001e8000c101906 */
[----:B------:R0:W-:Y:S02]  /*0c70*/  STG.E desc[UR6][R8.64+0x4], R17 ;  /* 0x0000041108007986 */ /* 0x0001e4000c101906 */
.L_x_0:
[----:B------:R-:W1:Y:S02]  /*0c80*/  LDCU UR4, c[0x0][0x3bc] ;  /* 0x00007780ff0477ac */ /* 0x000e640008000800 */
[----:B-1----:R-:W-:-:S13]  /*0c90*/  ISETP.LE.AND P0, PT, RZ, UR4, PT ;  /* 0x00000004ff007c0c */ /* 0x002fda000bf03270 */
[----:B------:R-:W-:Y:S05]  /*0ca0*/  @!P0 EXIT ;  /* 0x000000000000894d */ /* 0x000fea0003800000 */
[----:B------:R-:W1:Y:S01]  /*0cb0*/  LDCU.64 UR12, c[0x0][0x380] ;  /* 0x00007000ff0c77ac */ /* 0x000e620008000a00 */
[----:B------:R-:W-:-:S05]  /*0cc0*/  IMAD R0, R0, UR4, RZ ;  /* 0x0000000400007c24 */ /* 0x000fca000f8e02ff */
[----:B0-----:R-:W-:-:S04]  /*0cd0*/  IADD3 R8, P0, PT, R7, R0, RZ ;  /* 0x0000000007087210 */ /* 0x001fc80007f1e0ff */
[----:B------:R-:W-:Y:S02]  /*0ce0*/  LEA.HI.X.SX32 R9, R0, RZ, 0x1, P0 ;  /* 0x000000ff00097211 */ /* 0x000fe400000f0eff */
[----:B-1----:R-:W-:-:S04]  /*0cf0*/  LEA R16, P0, R8, UR12, 0x3 ;  /* 0x0000000c08107c11 */ /* 0x002fc8000f8018ff */
[----:B------:R-:W-:-:S05]  /*0d00*/  LEA.HI.X R17, R8, UR13, R9, 0x3, P0 ;  /* 0x0000000d08117c11 */ /* 0x000fca00080f1c09 */
[----:B------:R0:W5:Y:S04]  /*0d10*/  LDG.E R8, desc[UR6][R16.64] ;  /* 0x0000000610087981 */ /* 0x000168000c1e1900 */
[----:B------:R0:W5:Y:S01]  /*0d20*/  LDG.E R0, desc[UR6][R16.64+0x4] ;  /* 0x0000040610007981 */ /* 0x000162000c1e1900 */
[----:B------:R-:W-:-:S04]  /*0d30*/  UISETP.NE.U32.AND UP0, UPT, UR10, URZ, UPT ;  /* 0x000000ff0a00728c */ /* 0x000fc8000bf05070 */
[----:B------:R-:W-:-:S09]  /*0d40*/  UISETP.NE.AND.EX UP0, UPT, UR11, URZ, UPT, UP0 ;  /* 0x000000ff0b00728c */ /* 0x000fd2000bf05300 */
[----:B0-----:R-:W-:Y:S05]  /*0d50*/  BRA.U !UP0, `(.L_x_8) ;  /* 0x0000000108407547 */ /* 0x001fea000b800000 */
        /* <DEDUP_REMOVED lines=12> */
.L_x_9:
[-C--:B-----5:R-:W-:Y:S01]  /*0e20*/  FMUL R5, R0, R17.reuse ;  /* 0x0000001100057220 */ /* 0x0a0fe20000400000 */
[----:B------:R-:W-:-:S03]  /*0e30*/  FMUL R17, R8, R17 ;  /* 0x0000001108117220 */ /* 0x000fc60000400000 */
[-C--:B------:R-:W-:Y:S01]  /*0e40*/  FFMA R8, R8, R9.reuse, R5 ;  /* 0x0000000908087223 */ /* 0x080fe20000000005 */
[----:B------:R-:W-:-:S07]  /*0e50*/  FFMA R0, R0, R9, -R17 ;  /* 0x0000000900007223 */ /* 0x000fce0000000811 */
.L_x_8:
[----:B------:R-:W-:-:S04]  /*0e60*/  UISETP.NE.U32.AND UP0, UPT, UR8, URZ, UPT ;  /* 0x000000ff0800728c */ /* 0x000fc8000bf05070 */
[----:B------:R-:W-:-:S09]  /*0e70*/  UISETP.NE.AND.EX UP0, UPT, UR9, URZ, UPT, UP0 ;  /* 0x000000ff0900728c */ /* 0x000fd2000bf05300 */
[----:B------:R-:W-:Y:S05]  /*0e80*/  BRA.U !UP0, `(.L_x_10) ;  /* 0x0000000108407547 */ /* 0x000fea000b800000 */
[----:B------:R0:W5:Y:S01]  /*0e90*/  LDG.E R5, desc[UR6][R2.64] ;  /* 0x0000000602057981 */ /* 0x000162000c1e1900 */
[----:B------:R-:W1:Y:S03]  /*0ea0*/  LDCU UR4, c[0x0][0x3b4] ;  /* 0x00007680ff0477ac */ /* 0x000e660008000800 */
[----:B-----5:R0:W5:Y:S01]  /*0eb0*/  LDG.E R9, desc[UR6][R2.64+0x4] ;  /* 0x0000040602097981 */ /* 0x020162000c1e1900 */
        /* <DEDUP_REMOVED lines=9> */
.L_x_11:
[-C--:B-----5:R-:W-:Y:S01]  /*0f50*/  FMUL R3, R0, R9.reuse ;  /* 0x0000000900037220 */ /* 0x0a0fe20000400000 */
[----:B------:R-:W-:-:S03]  /*0f60*/  FMUL R9, R8, R9 ;  /* 0x0000000908097220 */ /* 0x000fc60000400000 */
[-C--:B------:R-:W-:Y:S01]  /*0f70*/  FFMA R8, R8, R5.reuse, R3 ;  /* 0x0000000508087223 */ /* 0x080fe20000000003 */
[----:B------:R-:W-:-:S07]  /*0f80*/  FFMA R0, R0, R5, -R9 ;  /* 0x0000000500007223 */ /* 0x000fce0000000809 */
.L_x_10:
[----:B------:R-:W-:Y:S01]  /*0f90*/  SHF.R.S32.HI R4, RZ, 0x1f, R10 ;  /* 0x0000001fff047819 */ /* 0x000fe2000001140a */
[--C-:B------:R-:W-:Y:S01]  /*0fa0*/  IMAD.MOV.U32 R2, RZ, RZ, R12.reuse ;  /* 0x000000ffff027224 */ /* 0x100fe200078e000c */
[----:B------:R-:W-:Y:S01]  /*0fb0*/  SHF.R.S32.HI R3, RZ, 0x1f, R12 ;  /* 0x0000001fff037819 */ /* 0x000fe2000001140c */
[----:B------:R-:W0:Y:S01]  /*0fc0*/  LDCU.64 UR4, c[0x0][0x390] ;  /* 0x00007200ff0477ac */ /* 0x000e220008000a00 */
[----:B------:R-:W-:Y:S01]  /*0fd0*/  SHF.R.S32.HI R7, RZ, 0x1f, R6 ;  /* 0x0000001fff077819 */ /* 0x000fe20000011406 */
[-C--:B------:R-:W-:Y:S02]  /*0fe0*/  IMAD R4, R4, R13.reuse, RZ ;  /* 0x0000000d04047224 */ /* 0x080fe400078e02ff */
[----:B------:R-:W-:-:S04]  /*0ff0*/  IMAD.WIDE.U32 R2, R10, R13, R2 ;  /* 0x0000000d0a027225 */ /* 0x000fc800078e0002 */
[----:B------:R-:W-:Y:S02]  /*1000*/  IMAD R15, R10, R15, R4 ;  /* 0x0000000f0a0f7224 */ /* 0x000fe400078e0204 */
[----:B------:R-:W-:-:S03]  /*1010*/  IMAD.WIDE.U32 R6, R11, R2, R6 ;  /* 0x000000020b067225 */ /* 0x000fc600078e0006 */
[----:B------:R-:W-:-:S05]  /*1020*/  IADD3 R4, PT, PT, R3, R15, RZ ;  /* 0x0000000f03047210 */ /* 0x000fca0007ffe0ff */
[----:B------:R-:W-:-:S04]  /*1030*/  IMAD R3, R4, R11, RZ ;  /* 0x0000000b04037224 */ /* 0x000fc800078e02ff */
[----:B------:R-:W-:Y:S01]  /*1040*/  IMAD R3, R14, R2, R3 ;  /* 0x000000020e037224 */ /* 0x000fe200078e0203 */
[----:B0-----:R-:W-:-:S04]  /*1050*/  LEA R2, P0, R6, UR4, 0x3 ;  /* 0x0000000406027c11 */ /* 0x001fc8000f8018ff */
[----:B------:R-:W-:-:S04]  /*1060*/  IADD3 R3, PT, PT, R7, R3, RZ ;  /* 0x0000000307037210 */ /* 0x000fc80007ffe0ff */
[----:B------:R-:W-:-:S05]  /*1070*/  LEA.HI.X R3, R6, UR5, R3, 0x3, P0 ;  /* 0x0000000506037c11 */ /* 0x000fca00080f1c03 */
[----:B-----5:R-:W-:Y:S04]  /*1080*/  STG.E desc[UR6][R2.64], R8 ;  /* 0x0000000802007986 */ /* 0x020fe8000c101906 */
[----:B------:R-:W-:Y:S01]  /*1090*/  STG.E desc[UR6][R2.64+0x4], R0 ;  /* 0x0000040002007986 */ /* 0x000fe2000c101906 */
[----:B------:R-:W-:Y:S05]  /*10a0*/  EXIT ;  /* 0x000000000000794d */ /* 0x000fea0003800000 */
.L_x_12:
[----:B------:R-:W-:-:S00]  /*10b0*/  BRA `(.L_x_12) ;  /* 0xfffffffc00fc7947 */ /* 0x000fc0000383ffff */
[----:B------:R-:W-:-:S00]  /*10c0*/  NOP ;  /* 0x0000000000007918 */ /* 0x000fc00000000000 */
        /* <DEDUP_REMOVED lines=11> */
.L_x_13:


//--------------------- .nv.shared.reserved.0     --------------------------
	.section	.nv.shared.reserved.0,"aw",@nobits
	.weak		__nv_reservedSMEM_offset_0_alias
	.size		__nv_reservedSMEM_offset_0_alias, 0, 64
	.other		__nv_reservedSMEM_offset_0_alias,@"STO_CUDA_RESERVED_SHARED STV_DEFAULT"
__nv_reservedSMEM_offset_0_alias:
	.zero		0
	.zero		64


//--------------------- .nv.constant0.toeplitz_load_3D --------------------------
	.section	.nv.constant0.toeplitz_load_3D,"a",@progbits
	.sectionflags	@""
	.align	4
.nv.constant0.toeplitz_load_3D:
	.zero		977


//--------------------- SYMBOLS --------------------------

	.type		.nv.reservedSmem.offset0,@object
	.size		.nv.reservedSmem.offset0,0x4
